	.headerflags	@"EF_CUDA_TEXMODE_UNIFIED EF_CUDA_64BIT_ADDRESS EF_CUDA_SM89 EF_CUDA_VIRTUAL_SM(EF_CUDA_SM89)"
	.elftype	@"ET_EXEC"


//--------------------- .nv.info                  --------------------------
	.section	.nv.info,"",@"SHT_CUDA_INFO"
	.align	4


	//----- nvinfo : EIATTR_REGCOUNT
	.align		4
        /*0000*/ 	.byte	0x04, 0x2f
        /*0002*/ 	.short	(.L_1 - .L_0)
	.align		4
.L_0:
        /*0004*/ 	.word	index@(_rms_norm_backward_kernel)
        /*0008*/ 	.word	0x0000003f


	//----- nvinfo : EIATTR_MIN_STACK_SIZE
	.align		4
.L_1:
        /*000c*/ 	.byte	0x04, 0x12
        /*000e*/ 	.short	(.L_3 - .L_2)
	.align		4
.L_2:
        /*0010*/ 	.word	index@(_rms_norm_backward_kernel)
        /*0014*/ 	.word	0x00000000


	//----- nvinfo : EIATTR_FRAME_SIZE
	.align		4
.L_3:
        /*0018*/ 	.byte	0x04, 0x11
        /*001a*/ 	.short	(.L_5 - .L_4)
	.align		4
.L_4:
        /*001c*/ 	.word	index@(_rms_norm_backward_kernel)
        /*0020*/ 	.word	0x00000000


	//----- nvinfo : EIATTR_MIN_STACK_SIZE
	.align		4
.L_5:
        /*0024*/ 	.byte	0x04, 0x12
        /*0026*/ 	.short	(.L_7 - .L_6)
	.align		4
.L_6:
        /*0028*/ 	.word	index@(_rms_norm_backward_kernel)
        /*002c*/ 	.word	0x00000000
.L_7:


//--------------------- .nv.info._rms_norm_backward_kernel --------------------------
	.section	.nv.info._rms_norm_backward_kernel,"",@"SHT_CUDA_INFO"
	.sectionflags	@""
	.align	4


	//----- nvinfo : EIATTR_CUDA_API_VERSION
	.align		4
        /*0000*/ 	.byte	0x04, 0x37
        /*0002*/ 	.short	(.L_9 - .L_8)
.L_8:
        /*0004*/ 	.word	0x0000007c


	//----- nvinfo : EIATTR_PARAM_CBANK
	.align		4
.L_9:
        /*0008*/ 	.byte	0x04, 0x0a
        /*000a*/ 	.short	(.L_11 - .L_10)
	.align		4
.L_10:
        /*000c*/ 	.word	index@(.nv.constant0._rms_norm_backward_kernel)
        /*0010*/ 	.short	0x0160
        /*0012*/ 	.short	0x0058


	//----- nvinfo : EIATTR_CBANK_PARAM_SIZE
	.align		4
.L_11:
        /*0014*/ 	.byte	0x03, 0x19
        /*0016*/ 	.short	0x0058


	//----- nvinfo : EIATTR_KPARAM_INFO
	.align		4
        /*0018*/ 	.byte	0x04, 0x17
        /*001a*/ 	.short	(.L_13 - .L_12)
.L_12:
        /*001c*/ 	.word	0x00000000
        /*0020*/ 	.short	0x000c
        /*0022*/ 	.short	0x0054
        /*0024*/ 	.byte	0x00, 0xf0, 0x11, 0x00


	//----- nvinfo : EIATTR_KPARAM_INFO
	.align		4
.L_13:
        /*0028*/ 	.byte	0x04, 0x17
        /*002a*/ 	.short	(.L_15 - .L_14)
.L_14:
        /*002c*/ 	.word	0x00000000
        /*0030*/ 	.short	0x000b
        /*0032*/ 	.short	0x0050
        /*0034*/ 	.byte	0x00, 0xf0, 0x11, 0x00


	//----- nvinfo : EIATTR_KPARAM_INFO
	.align		4
.L_15:
        /*0038*/ 	.byte	0x04, 0x17
        /*003a*/ 	.short	(.L_17 - .L_16)
.L_16:
        /*003c*/ 	.word	0x00000000
        /*0040*/ 	.short	0x000a
        /*0042*/ 	.short	0x004c
        /*0044*/ 	.byte	0x00, 0xf0, 0x11, 0x00


	//----- nvinfo : EIATTR_KPARAM_INFO
	.align		4
.L_17:
        /*0048*/ 	.byte	0x04, 0x17
        /*004a*/ 	.short	(.L_19 - .L_18)
.L_18:
        /*004c*/ 	.word	0x00000000
        /*0050*/ 	.short	0x0009
        /*0052*/ 	.short	0x0048
        /*0054*/ 	.byte	0x00, 0xf0, 0x11, 0x00


	//----- nvinfo : EIATTR_KPARAM_INFO
	.align		4
.L_19:
        /*0058*/ 	.byte	0x04, 0x17
        /*005a*/ 	.short	(.L_21 - .L_20)
.L_20:
        /*005c*/ 	.word	0x00000000
        /*0060*/ 	.short	0x0008
        /*0062*/ 	.short	0x0040
        /*0064*/ 	.byte	0x00, 0xf4, 0x21, 0x00


	//----- nvinfo : EIATTR_KPARAM_INFO
	.align		4
.L_21:
        /*0068*/ 	.byte	0x04, 0x17
        /*006a*/ 	.short	(.L_23 - .L_22)
.L_22:
        /*006c*/ 	.word	0x00000000
        /*0070*/ 	.short	0x0007
        /*0072*/ 	.short	0x0038
        /*0074*/ 	.byte	0x00, 0xf4, 0x21, 0x00


	//----- nvinfo : EIATTR_KPARAM_INFO
	.align		4
.L_23:
        /*0078*/ 	.byte	0x04, 0x17
        /*007a*/ 	.short	(.L_25 - .L_24)
.L_24:
        /*007c*/ 	.word	0x00000000
        /*0080*/ 	.short	0x0006
        /*0082*/ 	.short	0x0030
        /*0084*/ 	.byte	0x00, 0xf4, 0x21, 0x00


	//----- nvinfo : EIATTR_KPARAM_INFO
	.align		4
.L_25:
        /*0088*/ 	.byte	0x04, 0x17
        /*008a*/ 	.short	(.L_27 - .L_26)
.L_26:
        /*008c*/ 	.word	0x00000000
        /*0090*/ 	.short	0x0005
        /*0092*/ 	.short	0x0028
        /*0094*/ 	.byte	0x00, 0xf0, 0x11, 0x00


	//----- nvinfo : EIATTR_KPARAM_INFO
	.align		4
.L_27:
        /*0098*/ 	.byte	0x04, 0x17
        /*009a*/ 	.short	(.L_29 - .L_28)
.L_28:
        /*009c*/ 	.word	0x00000000
        /*00a0*/ 	.short	0x0004
        /*00a2*/ 	.short	0x0020
        /*00a4*/ 	.byte	0x00, 0xf4, 0x21, 0x00


	//----- nvinfo : EIATTR_KPARAM_INFO
	.align		4
.L_29:
        /*00a8*/ 	.byte	0x04, 0x17
        /*00aa*/ 	.short	(.L_31 - .L_30)
.L_30:
        /*00ac*/ 	.word	0x00000000
        /*00b0*/ 	.short	0x0003
        /*00b2*/ 	.short	0x0018
        /*00b4*/ 	.byte	0x00, 0xf0, 0x11, 0x00


	//----- nvinfo : EIATTR_KPARAM_INFO
	.align		4
.L_31:
        /*00b8*/ 	.byte	0x04, 0x17
        /*00ba*/ 	.short	(.L_33 - .L_32)
.L_32:
        /*00bc*/ 	.word	0x00000000
        /*00c0*/ 	.short	0x0002
        /*00c2*/ 	.short	0x0010
        /*00c4*/ 	.byte	0x00, 0xf4, 0x21, 0x00


	//----- nvinfo : EIATTR_KPARAM_INFO
	.align		4
.L_33:
        /*00c8*/ 	.byte	0x04, 0x17
        /*00ca*/ 	.short	(.L_35 - .L_34)
.L_34:
        /*00cc*/ 	.word	0x00000000
        /*00d0*/ 	.short	0x0001
        /*00d2*/ 	.short	0x0008
        /*00d4*/ 	.byte	0x00, 0xf0, 0x11, 0x00


	//----- nvinfo : EIATTR_KPARAM_INFO
	.align		4
.L_35:
        /*00d8*/ 	.byte	0x04, 0x17
        /*00da*/ 	.short	(.L_37 - .L_36)
.L_36:
        /*00dc*/ 	.word	0x00000000
        /*00e0*/ 	.short	0x0000
        /*00e2*/ 	.short	0x0000
        /*00e4*/ 	.byte	0x00, 0xf4, 0x21, 0x00


	//----- nvinfo : EIATTR_MAXREG_COUNT
	.align		4
.L_37:
        /*00e8*/ 	.byte	0x03, 0x1b
        /*00ea*/ 	.short	0x00ff


	//----- nvinfo : EIATTR_COOP_GROUP_MASK_REGIDS
	.align		4
        /*00ec*/ 	.byte	0x04, 0x29
        /*00ee*/ 	.short	(.L_39 - .L_38)


	//   ....[0]....
.L_38:
        /*00f0*/ 	.word	0xffffffff


	//   ....[1]....
        /*00f4*/ 	.word	0xffffffff


	//   ....[2]....
        /*00f8*/ 	.word	0xffffffff


	//   ....[3]....
        /*00fc*/ 	.word	0xffffffff


	//   ....[4]....
        /*0100*/ 	.word	0xffffffff


	//   ....[5]....
        /*0104*/ 	.word	0xffffffff


	//   ....[6]....
        /*0108*/ 	.word	0xffffffff


	//   ....[7]....
        /*010c*/ 	.word	0xffffffff


	//----- nvinfo : EIATTR_COOP_GROUP_INSTR_OFFSETS
	.align		4
.L_39:
        /*0110*/ 	.byte	0x04, 0x28
        /*0112*/ 	.short	(.L_41 - .L_40)


	//   ....[0]....
.L_40:
        /*0114*/ 	.word	0x000008c0


	//   ....[1]....
        /*0118*/ 	.word	0x00000920


	//   ....[2]....
        /*011c*/ 	.word	0x00000940


	//   ....[3]....
        /*0120*/ 	.word	0x00000960


	//   ....[4]....
        /*0124*/ 	.word	0x00000980


	//   ....[5]....
        /*0128*/ 	.word	0x000009f0


	//   ....[6]....
        /*012c*/ 	.word	0x00000a10


	//   ....[7]....
        /*0130*/ 	.word	0x00000a40


	//----- nvinfo : EIATTR_EXIT_INSTR_OFFSETS
	.align		4
.L_41:
        /*0134*/ 	.byte	0x04, 0x1c
        /*0136*/ 	.short	(.L_43 - .L_42)


	//   ....[0]....
.L_42:
        /*0138*/ 	.word	0x00001100


	//   ....[1]....
        /*013c*/ 	.word	0x00001130


	//----- nvinfo : EIATTR_REQNTID
	.align		4
.L_43:
        /*0140*/ 	.byte	0x04, 0x10
        /*0142*/ 	.short	(.L_45 - .L_44)
.L_44:
        /*0144*/ 	.word	0x00000100
        /*0148*/ 	.word	0x00000001
        /*014c*/ 	.word	0x00000001
.L_45:


//--------------------- .nv.callgraph             --------------------------
	.section	.nv.callgraph,"",@"SHT_CUDA_CALLGRAPH"
	.align	4
	.sectionentsize	8
	.align		4
        /*0000*/ 	.word	0x00000000
	.align		4
        /*0004*/ 	.word	0xffffffff
	.align		4
        /*0008*/ 	.word	0x00000000
	.align		4
        /*000c*/ 	.word	0xfffffffe
	.align		4
        /*0010*/ 	.word	0x00000000
	.align		4
        /*0014*/ 	.word	0xfffffffd
	.align		4
        /*0018*/ 	.word	0x00000000
	.align		4
        /*001c*/ 	.word	0xfffffffc


//--------------------- .nv.rel.action            --------------------------
	.section	.nv.rel.action,"",@"SHT_CUDA_RELOCINFO"
	.align	8
	.sectionentsize	8
        /*0000*/ 	.byte	0x73, 0x00, 0x00, 0x00, 0x00, 0x00, 0x00, 0x00, 0x00, 0x00, 0x00, 0x11, 0x25, 0x00, 0x05, 0x36


//--------------------- .nv.constant0._rms_norm_backward_kernel --------------------------
	.section	.nv.constant0._rms_norm_backward_kernel,"a",@progbits
	.sectionflags	@""
	.align	4
.nv.constant0._rms_norm_backward_kernel:
	.zero		440


//--------------------- .text._rms_norm_backward_kernel --------------------------
	.section	.text._rms_norm_backward_kernel,"ax",@progbits
	.sectionflags	@"SHF_BARRIERS=1"
	.sectioninfo	@"SHI_REGISTERS=63"
	.align	128
        .global         _rms_norm_backward_kernel
        .type           _rms_norm_backward_kernel,@function
        .size           _rms_norm_backward_kernel,(.L_x_3 - _rms_norm_backward_kernel)
        .other          _rms_norm_backward_kernel,@"STO_CUDA_ENTRY STV_DEFAULT"
_rms_norm_backward_kernel:
.text._rms_norm_backward_kernel:
[----:B------:R-:W-:Y:S02]  /*0000*/  MOV R1, c[0x0][0x28] ;  /* 0x00000a0000017a02 */ /* 0x000fe40000000f00 */
[----:B------:R-:W0:Y:S01]  /*0010*/  S2R R3, SR_TID.X ;  /* 0x0000000000037919 */ /* 0x000e220000002100 */
[----:B------:R-:W-:Y:S01]  /*0020*/  IMAD.MOV.U32 R7, RZ, RZ, 0x2 ;  /* 0x00000002ff077424 */ /* 0x000fe200078e00ff */
[----:B------:R-:W-:Y:S01]  /*0030*/  CS2R R8, SRZ ;  /* 0x0000000000087805 */ /* 0x000fe2000001ff00 */
[----:B------:R-:W-:Y:S01]  /*0040*/  CS2R R10, SRZ ;  /* 0x00000000000a7805 */ /* 0x000fe2000001ff00 */
[----:B------:R-:W-:Y:S01]  /*0050*/  ULDC.64 UR4, c[0x0][0x118] ;  /* 0x0000460000047ab9 */ /* 0x000fe20000000a00 */
[----:B0-----:R-:W-:-:S04]  /*0060*/  SHF.L.U32 R0, R3, 0x3, RZ ;  /* 0x0000000303007819 */ /* 0x001fc800000006ff */
[----:B------:R-:W-:-:S04]  /*0070*/  LOP3.LUT R0, R0, 0x7f8, RZ, 0xc0, !PT ;  /* 0x000007f800007812 */ /* 0x000fc800078ec0ff */
[C---:B------:R-:W-:Y:S01]  /*0080*/  ISETP.GE.AND P1, PT, R0.reuse, c[0x0][0x1b0], PT ;  /* 0x00006c0000007a0c */ /* 0x040fe20003f26270 */
[----:B------:R-:W-:-:S12]  /*0090*/  IMAD.WIDE.U32 R6, R0, R7, c[0x0][0x190] ;  /* 0x0000640000067625 */ /* 0x000fd800078e0007 */
[----:B------:R-:W2:Y:S01]  /*00a0*/  @!P1 LDG.E.128 R8, [R6.64] ;  /* 0x0000000406089981 */ /* 0x000ea2000c1e1d00 */
[----:B------:R-:W-:Y:S01]  /*00b0*/  CS2R R16, SRZ ;  /* 0x0000000000107805 */ /* 0x000fe2000001ff00 */
[----:B------:R-:W-:Y:S01]  /*00c0*/  CS2R R18, SRZ ;  /* 0x0000000000127805 */ /* 0x000fe2000001ff00 */
[----:B------:R-:W-:Y:S01]  /*00d0*/  CS2R R28, SRZ ;  /* 0x00000000001c7805 */ /* 0x000fe2000001ff00 */
[----:B------:R-:W0:Y:S01]  /*00e0*/  S2R R4, SR_CTAID.X ;  /* 0x0000000000047919 */ /* 0x000e220000002500 */
[----:B------:R-:W-:Y:S01]  /*00f0*/  CS2R R30, SRZ ;  /* 0x00000000001e7805 */ /* 0x000fe2000001ff00 */
[----:B0-----:R-:W-:-:S05]  /*0100*/  IMAD R32, R4, 0xd, RZ ;  /* 0x0000000d04207824 */ /* 0x001fca00078e02ff */
[----:B------:R-:W-:-:S04]  /*0110*/  IADD3 R0, R32, 0xd, RZ ;  /* 0x0000000d20007810 */ /* 0x000fc80007ffe0ff */
[----:B------:R-:W-:-:S04]  /*0120*/  IMNMX R5, R0, c[0x0][0x1ac], PT ;  /* 0x00006b0000057a17 */ /* 0x000fc80003800200 */
[----:B------:R-:W-:Y:S02]  /*0130*/  ISETP.GT.AND P0, PT, R5, R32, PT ;  /* 0x000000200500720c */ /* 0x000fe40003f04270 */
[----:B--2---:R-:W-:Y:S02]  /*0140*/  SEL R14, R8, RZ, !P1 ;  /* 0x000000ff080e7207 */ /* 0x004fe40004800000 */
[----:B------:R-:W-:Y:S02]  /*0150*/  SEL R20, R9, RZ, !P1 ;  /* 0x000000ff09147207 */ /* 0x000fe40004800000 */
[----:B------:R-:W-:Y:S02]  /*0160*/  SEL R24, R10, RZ, !P1 ;  /* 0x000000ff0a187207 */ /* 0x000fe40004800000 */
[----:B------:R-:W-:-:S05]  /*0170*/  SEL R25, R11, RZ, !P1 ;  /* 0x000000ff0b197207 */ /* 0x000fca0004800000 */
[----:B------:R-:W-:Y:S05]  /*0180*/  @!P0 BRA `(.L_x_0) ;  /* 0x00000e5000008947 */ /* 0x000fea0003800000 */
[----:B------:R-:W-:Y:S01]  /*0190*/  I2FP.F32.S32 R6, c[0x0][0x1b0] ;  /* 0x00006c0000067a45 */ /* 0x000fe20000201400 */
[C---:B------:R-:W-:Y:S01]  /*01a0*/  IMAD R11, R32.reuse, c[0x0][0x188], RZ ;  /* 0x00006200200b7a24 */ /* 0x040fe200078e02ff */
[----:B------:R-:W-:Y:S01]  /*01b0*/  MOV R15, 0x3e800000 ;  /* 0x3e800000000f7802 */ /* 0x000fe20000000f00 */
[----:B------:R-:W-:Y:S01]  /*01c0*/  IMAD R13, R32, c[0x0][0x178], RZ ;  /* 0x00005e00200d7a24 */ /* 0x000fe200078e02ff */
[----:B------:R-:W-:Y:S01]  /*01d0*/  FSETP.GT.AND P2, PT, |R6|, 8.50705917302346158658e+37, PT ;  /* 0x7e8000000600780b */ /* 0x000fe20003f44200 */
[----:B------:R-:W-:Y:S01]  /*01e0*/  IMAD R7, R32, c[0x0][0x168], RZ ;  /* 0x00005a0020077a24 */ /* 0x000fe200078e02ff */
[----:B------:R-:W-:Y:S01]  /*01f0*/  FSETP.GEU.AND P0, PT, |R6|, 1.175494350822287508e-38, PT ;  /* 0x008000000600780b */ /* 0x000fe20003f0e200 */
[----:B------:R-:W-:Y:S01]  /*0200*/  IMAD.MOV.U32 R33, RZ, RZ, 0x4 ;  /* 0x00000004ff217424 */ /* 0x000fe200078e00ff */
[----:B------:R-:W-:Y:S01]  /*0210*/  LOP3.LUT R8, R3, 0xff, RZ, 0xc0, !PT ;  /* 0x000000ff03087812 */ /* 0x000fe200078ec0ff */
[----:B------:R-:W-:Y:S01]  /*0220*/  IMAD.U32 R18, R20, 0x10000, RZ ;  /* 0x0001000014127824 */ /* 0x000fe200078e00ff */
[----:B------:R-:W-:-:S02]  /*0230*/  FSEL R15, R15, 1, P2 ;  /* 0x3f8000000f0f7808 */ /* 0x000fc40001000000 */
[----:B------:R-:W-:Y:S01]  /*0240*/  PRMT R2, R14, 0x7632, R2 ;  /* 0x000076320e027816 */ /* 0x000fe20000000002 */
[----:B------:R-:W-:Y:S01]  /*0250*/  IMAD.WIDE.U32 R8, R8, 0x10, RZ ;  /* 0x0000001008087825 */ /* 0x000fe200078e00ff */
[----:B------:R-:W-:Y:S02]  /*0260*/  PRMT R16, R24, 0x7632, R16 ;  /* 0x0000763218107816 */ /* 0x000fe40000000010 */
[----:B------:R-:W-:Y:S01]  /*0270*/  PRMT R17, R25, 0x7632, R17 ;  /* 0x0000763219117816 */ /* 0x000fe20000000011 */
[----:B------:R-:W-:Y:S01]  /*0280*/  @P2 FMUL R6, R6, 0.25 ;  /* 0x3e80000006062820 */ /* 0x000fe20000400000 */
[----:B------:R-:W-:Y:S01]  /*0290*/  IADD3 R5, -R32, R5, RZ ;  /* 0x0000000520057210 */ /* 0x000fe20007ffe1ff */
[----:B------:R-:W-:Y:S01]  /*02a0*/  @!P0 FMUL R15, R15, 16777216 ;  /* 0x4b8000000f0f8820 */ /* 0x000fe20000400000 */
[----:B------:R-:W-:Y:S01]  /*02b0*/  IMAD.WIDE R10, R11, 0x2, R8 ;  /* 0x000000020b0a7825 */ /* 0x000fe200078e0208 */
[----:B------:R-:W-:Y:S01]  /*02c0*/  @!P0 FMUL R6, R6, 16777216 ;  /* 0x4b80000006068820 */ /* 0x000fe20000400000 */
[----:B------:R-:W-:-:S02]  /*02d0*/  SHF.L.U32 R14, R14, 0x10, RZ ;  /* 0x000000100e0e7819 */ /* 0x000fc400000006ff */
[--C-:B------:R-:W-:Y:S01]  /*02e0*/  IMAD.WIDE R12, R13, 0x2, R8.reuse ;  /* 0x000000020d0c7825 */ /* 0x100fe200078e0208 */
[----:B------:R-:W-:Y:S02]  /*02f0*/  IADD3 R36, P2, R10, c[0x0][0x180], RZ ;  /* 0x000060000a247a10 */ /* 0x000fe40007f5e0ff */
[----:B------:R-:W0:Y:S01]  /*0300*/  MUFU.RCP R6, R6 ;  /* 0x0000000600067308 */ /* 0x000e220000001000 */
[----:B------:R-:W-:Y:S01]  /*0310*/  IMAD.WIDE R8, R7, 0x2, R8 ;  /* 0x0000000207087825 */ /* 0x000fe200078e0208 */
[----:B------:R-:W-:Y:S01]  /*0320*/  IADD3 R0, P3, R12, c[0x0][0x170], RZ ;  /* 0x00005c000c007a10 */ /* 0x000fe20007f7e0ff */
[----:B------:R-:W-:Y:S01]  /*0330*/  FADD R14, R14, c[0x0][0x1b4] ;  /* 0x00006d000e0e7621 */ /* 0x000fe20000000000 */
[----:B------:R-:W-:Y:S01]  /*0340*/  SHF.L.U32 R24, R24, 0x10, RZ ;  /* 0x0000001018187819 */ /* 0x000fe200000006ff */
[----:B------:R-:W-:Y:S01]  /*0350*/  IMAD.WIDE R32, R32, R33, c[0x0][0x198] ;  /* 0x0000660020207625 */ /* 0x000fe200078e0221 */
[----:B------:R-:W-:Y:S02]  /*0360*/  IADD3 R34, P4, R8, c[0x0][0x160], RZ ;  /* 0x0000580008227a10 */ /* 0x000fe40007f9e0ff */
[----:B------:R-:W-:Y:S01]  /*0370*/  SHF.L.U32 R25, R25, 0x10, RZ ;  /* 0x0000001019197819 */ /* 0x000fe200000006ff */
[----:B------:R-:W-:Y:S01]  /*0380*/  FADD R24, R24, c[0x0][0x1b4] ;  /* 0x00006d0018187621 */ /* 0x000fe20000000000 */
[----:B------:R-:W-:-:S02]  /*0390*/  SHF.L.U32 R2, R2, 0x10, RZ ;  /* 0x0000001002027819 */ /* 0x000fc400000006ff */
[----:B------:R-:W-:Y:S01]  /*03a0*/  SHF.L.U32 R16, R16, 0x10, RZ ;  /* 0x0000001010107819 */ /* 0x000fe200000006ff */
[----:B------:R-:W-:Y:S01]  /*03b0*/  FADD R25, R25, c[0x0][0x1b4] ;  /* 0x00006d0019197621 */ /* 0x000fe20000000000 */
[----:B------:R-:W-:Y:S01]  /*03c0*/  SHF.L.U32 R17, R17, 0x10, RZ ;  /* 0x0000001011117819 */ /* 0x000fe200000006ff */
[----:B------:R-:W-:Y:S01]  /*03d0*/  FADD R27, R2, c[0x0][0x1b4] ;  /* 0x00006d00021b7621 */ /* 0x000fe20000000000 */
[----:B0-----:R-:W-:Y:S01]  /*03e0*/  FFMA R6, R6, -R15, RZ ;  /* 0x8000000f06067223 */ /* 0x001fe200000000ff */
[----:B------:R-:W-:Y:S01]  /*03f0*/  PRMT R15, R20, 0x7632, R15 ;  /* 0x00007632140f7816 */ /* 0x000fe2000000000f */
[----:B------:R-:W-:Y:S01]  /*0400*/  FADD R29, R16, c[0x0][0x1b4] ;  /* 0x00006d00101d7621 */ /* 0x000fe20000000000 */
[----:B------:R-:W-:Y:S01]  /*0410*/  LOP3.LUT P0, RZ, R3, 0x7, RZ, 0xc0, !PT ;  /* 0x0000000703ff7812 */ /* 0x000fe2000780c0ff */
[----:B------:R-:W-:Y:S01]  /*0420*/  FADD R30, R17, c[0x0][0x1b4] ;  /* 0x00006d00111e7621 */ /* 0x000fe20000000000 */
[----:B------:R-:W-:Y:S01]  /*0430*/  SHF.R.U32.HI R26, RZ, 0x3, R3 ;  /* 0x00000003ff1a7819 */ /* 0x000fe20000011603 */
[----:B------:R-:W-:Y:S01]  /*0440*/  IMAD.U32 R28, R15, 0x10000, RZ ;  /* 0x000100000f1c7824 */ /* 0x000fe200078e00ff */
[----:B------:R-:W-:Y:S01]  /*0450*/  MOV R7, R33 ;  /* 0x0000002100077202 */ /* 0x000fe20000000f00 */
[----:B------:R-:W-:Y:S01]  /*0460*/  IMAD.MOV.U32 R33, RZ, RZ, RZ ;  /* 0x000000ffff217224 */ /* 0x000fe200078e00ff */
[----:B------:R-:W-:Y:S01]  /*0470*/  IADD3.X R37, R11, c[0x0][0x184], RZ, P2, !PT ;  /* 0x000061000b257a10 */ /* 0x000fe200017fe4ff */
[----:B------:R-:W-:Y:S01]  /*0480*/  FADD R15, R18, c[0x0][0x1b4] ;  /* 0x00006d00120f7621 */ /* 0x000fe20000000000 */
[----:B------:R-:W-:Y:S01]  /*0490*/  IADD3.X R39, R13, c[0x0][0x174], RZ, P3, !PT ;  /* 0x00005d000d277a10 */ /* 0x000fe20001ffe4ff */
[----:B------:R-:W-:Y:S01]  /*04a0*/  CS2R R10, SRZ ;  /* 0x00000000000a7805 */ /* 0x000fe2000001ff00 */
[----:B------:R-:W-:Y:S01]  /*04b0*/  IADD3.X R35, R9, c[0x0][0x164], RZ, P4, !PT ;  /* 0x0000590009237a10 */ /* 0x000fe200027fe4ff */
[----:B------:R-:W-:Y:S01]  /*04c0*/  CS2R R12, SRZ ;  /* 0x00000000000c7805 */ /* 0x000fe2000001ff00 */
[C---:B------:R-:W-:Y:S01]  /*04d0*/  ISETP.GE.AND P2, PT, R3.reuse, 0x8, PT ;  /* 0x000000080300780c */ /* 0x040fe20003f46270 */
[----:B------:R-:W-:Y:S01]  /*04e0*/  CS2R R8, SRZ ;  /* 0x0000000000087805 */ /* 0x000fe2000001ff00 */
[----:B------:R-:W-:Y:S01]  /*04f0*/  MOV R31, RZ ;  /* 0x000000ff001f7202 */ /* 0x000fe20000000f00 */
[----:B------:R-:W-:Y:S01]  /*0500*/  FADD R28, R28, c[0x0][0x1b4] ;  /* 0x00006d001c1c7621 */ /* 0x000fe20000000000 */
[----:B------:R-:W-:-:S02]  /*0510*/  ISETP.LT.AND P0, PT, R3, 0x8, !P0 ;  /* 0x000000080300780c */ /* 0x000fc40004701270 */
[----:B------:R-:W-:Y:S02]  /*0520*/  LOP3.LUT R26, R26, 0x1c, RZ, 0xc0, !PT ;  /* 0x0000001c1a1a7812 */ /* 0x000fe400078ec0ff */
.L_x_1:
[----:B------:R-:W-:Y:S01]  /*0530*/  CS2R R16, SRZ ;  /* 0x0000000000107805 */ /* 0x000fe2000001ff00 */
[----:B------:R-:W-:Y:S01]  /*0540*/  CS2R R18, SRZ ;  /* 0x0000000000127805 */ /* 0x000fe2000001ff00 */
[----:B------:R-:W-:Y:S01]  /*0550*/  CS2R R20, SRZ ;  /* 0x0000000000147805 */ /* 0x000fe2000001ff00 */
[----:B------:R-:W-:-:S04]  /*0560*/  CS2R R22, SRZ ;  /* 0x0000000000167805 */ /* 0x000fc8000001ff00 */
[----:B------:R-:W2:Y:S04]  /*0570*/  @!P1 LDG.E.128 R16, [R34.64] ;  /* 0x0000000422109981 */ /* 0x000ea8000c1e1d00 */
[----:B------:R-:W3:Y:S01]  /*0580*/  @!P1 LDG.E.128 R20, [R36.64] ;  /* 0x0000000424149981 */ /* 0x000ee2000c1e1d00 */
[----:B------:R-:W-:Y:S02]  /*0590*/  LOP3.LUT P3, RZ, R3, 0x1f, RZ, 0xc0, !PT ;  /* 0x0000001f03ff7812 */ /* 0x000fe4000786c0ff */
[----:B--2---:R-:W-:Y:S02]  /*05a0*/  SEL R16, R16, RZ, !P1 ;  /* 0x000000ff10107207 */ /* 0x004fe40004800000 */
[----:B------:R-:W-:Y:S02]  /*05b0*/  SEL R40, R17, RZ, !P1 ;  /* 0x000000ff11287207 */ /* 0x000fe40004800000 */
[----:B---3--:R-:W-:Y:S01]  /*05c0*/  SEL R49, R20, RZ, !P1 ;  /* 0x000000ff14317207 */ /* 0x008fe20004800000 */
[C---:B------:R-:W-:Y:S01]  /*05d0*/  IMAD.U32 R45, R16.reuse, 0x10000, RZ ;  /* 0x00010000102d7824 */ /* 0x040fe200078e00ff */
[----:B------:R-:W-:-:S02]  /*05e0*/  PRMT R17, R16, 0x7632, R17 ;  /* 0x0000763210117816 */ /* 0x000fc40000000011 */
[----:B------:R-:W-:Y:S02]  /*05f0*/  SEL R43, R22, RZ, !P1 ;  /* 0x000000ff162b7207 */ /* 0x000fe40004800000 */
[C---:B------:R-:W-:Y:S01]  /*0600*/  PRMT R22, R49.reuse, 0x7632, R22 ;  /* 0x0000763231167816 */ /* 0x040fe20000000016 */
[----:B------:R-:W-:Y:S01]  /*0610*/  IMAD.U32 R49, R49, 0x10000, RZ ;  /* 0x0001000031317824 */ /* 0x000fe200078e00ff */
[----:B------:R-:W-:Y:S02]  /*0620*/  SHF.L.U32 R44, R17, 0x10, RZ ;  /* 0x00000010112c7819 */ /* 0x000fe400000006ff */
[----:B------:R-:W-:Y:S02]  /*0630*/  SHF.L.U32 R22, R22, 0x10, RZ ;  /* 0x0000001016167819 */ /* 0x000fe400000006ff */
[----:B------:R-:W-:Y:S01]  /*0640*/  SEL R50, R21, RZ, !P1 ;  /* 0x000000ff15327207 */ /* 0x000fe20004800000 */
[----:B------:R-:W-:Y:S01]  /*0650*/  FMUL R47, R27, R44 ;  /* 0x0000002c1b2f7220 */ /* 0x000fe20000400000 */
[----:B------:R-:W-:Y:S01]  /*0660*/  PRMT R42, R40, 0x7632, R42 ;  /* 0x00007632282a7816 */ /* 0x000fe2000000002a */
[----:B------:R-:W-:Y:S01]  /*0670*/  FMUL R44, R14, R45 ;  /* 0x0000002d0e2c7220 */ /* 0x000fe20000400000 */
[----:B------:R-:W-:Y:S01]  /*0680*/  SHF.L.U32 R46, R40, 0x10, RZ ;  /* 0x00000010282e7819 */ /* 0x000fe200000006ff */
[----:B------:R-:W-:Y:S01]  /*0690*/  FMUL R48, R22, R47 ;  /* 0x0000002f16307220 */ /* 0x000fe20000400000 */
[----:B------:R-:W-:-:S02]  /*06a0*/  PRMT R56, R50, 0x7632, R56 ;  /* 0x0000763232387816 */ /* 0x000fc40000000038 */
[----:B------:R-:W-:Y:S01]  /*06b0*/  SEL R18, R18, RZ, !P1 ;  /* 0x000000ff12127207 */ /* 0x000fe20004800000 */
[----:B------:R-:W-:Y:S01]  /*06c0*/  FMUL R17, R15, R46 ;  /* 0x0000002e0f117220 */ /* 0x000fe20000400000 */
[----:B------:R-:W-:Y:S01]  /*06d0*/  SHF.L.U32 R50, R50, 0x10, RZ ;  /* 0x0000001032327819 */ /* 0x000fe200000006ff */
[----:B------:R-:W-:Y:S01]  /*06e0*/  FFMA R51, R49, R44, R48 ;  /* 0x0000002c31337223 */ /* 0x000fe20000000030 */
[----:B------:R-:W-:Y:S01]  /*06f0*/  SHF.L.U32 R45, R42, 0x10, RZ ;  /* 0x000000102a2d7819 */ /* 0x000fe200000006ff */
[C---:B------:R-:W-:Y:S01]  /*0700*/  IMAD.U32 R41, R18.reuse, 0x10000, RZ ;  /* 0x0001000012297824 */ /* 0x040fe200078e00ff */
[----:B------:R-:W-:Y:S01]  /*0710*/  PRMT R21, R18, 0x7632, R21 ;  /* 0x0000763212157816 */ /* 0x000fe20000000015 */
[----:B------:R-:W-:Y:S01]  /*0720*/  IMAD.U32 R56, R56, 0x10000, RZ ;  /* 0x0001000038387824 */ /* 0x000fe200078e00ff */
[----:B------:R-:W-:Y:S01]  /*0730*/  FFMA R51, R50, R17, R51 ;  /* 0x0000001132337223 */ /* 0x000fe20000000033 */
[----:B------:R-:W-:Y:S01]  /*0740*/  FMUL R45, R28, R45 ;  /* 0x0000002d1c2d7220 */ /* 0x000fe20000400000 */
[----:B------:R-:W-:Y:S01]  /*0750*/  PRMT R52, R43, 0x7632, R52 ;  /* 0x000076322b347816 */ /* 0x000fe20000000034 */
[----:B------:R-:W-:Y:S01]  /*0760*/  FMUL R42, R24, R41 ;  /* 0x00000029182a7220 */ /* 0x000fe20000400000 */
[----:B------:R-:W-:Y:S01]  /*0770*/  SEL R19, R19, RZ, !P1 ;  /* 0x000000ff13137207 */ /* 0x000fe20004800000 */
[----:B------:R-:W-:Y:S01]  /*0780*/  FFMA R48, R56, R45, R51 ;  /* 0x0000002d38307223 */ /* 0x000fe20000000033 */
[----:B------:R-:W-:-:S02]  /*0790*/  SHF.L.U32 R43, R43, 0x10, RZ ;  /* 0x000000102b2b7819 */ /* 0x000fc400000006ff */
[----:B------:R-:W-:Y:S02]  /*07a0*/  SHF.L.U32 R46, R21, 0x10, RZ ;  /* 0x00000010152e7819 */ /* 0x000fe400000006ff */
[----:B------:R-:W-:Y:S01]  /*07b0*/  SEL R23, R23, RZ, !P1 ;  /* 0x000000ff17177207 */ /* 0x000fe20004800000 */
[----:B------:R-:W-:Y:S01]  /*07c0*/  FFMA R21, R43, R42, R48 ;  /* 0x0000002a2b157223 */ /* 0x000fe20000000030 */
[----:B------:R-:W-:Y:S01]  /*07d0*/  PRMT R20, R19, 0x7632, R20 ;  /* 0x0000763213147816 */ /* 0x000fe20000000014 */
[----:B------:R-:W-:Y:S01]  /*07e0*/  FMUL R41, R29, R46 ;  /* 0x0000002e1d297220 */ /* 0x000fe20000400000 */
[----:B------:R-:W-:Y:S01]  /*07f0*/  SHF.L.U32 R38, R19, 0x10, RZ ;  /* 0x0000001013267819 */ /* 0x000fe200000006ff */
[C---:B------:R-:W-:Y:S01]  /*0800*/  IMAD.U32 R46, R23.reuse, 0x10000, RZ ;  /* 0x00010000172e7824 */ /* 0x040fe200078e00ff */
[----:B------:R-:W-:Y:S02]  /*0810*/  SHF.L.U32 R52, R52, 0x10, RZ ;  /* 0x0000001034347819 */ /* 0x000fe400000006ff */
[----:B------:R-:W-:Y:S01]  /*0820*/  PRMT R54, R23, 0x7632, R54 ;  /* 0x0000763217367816 */ /* 0x000fe20000000036 */
[----:B------:R-:W-:Y:S01]  /*0830*/  FMUL R23, R25, R38 ;  /* 0x0000002619177220 */ /* 0x000fe20000400000 */
[----:B------:R-:W-:Y:S01]  /*0840*/  SHF.L.U32 R51, R20, 0x10, RZ ;  /* 0x0000001014337819 */ /* 0x000fe200000006ff */
[----:B------:R-:W-:Y:S01]  /*0850*/  FFMA R21, R52, R41, R21 ;  /* 0x0000002934157223 */ /* 0x000fe20000000015 */
[----:B------:R-:W-:-:S02]  /*0860*/  SHF.L.U32 R54, R54, 0x10, RZ ;  /* 0x0000001036367819 */ /* 0x000fc400000006ff */
[----:B------:R-:W-:Y:S01]  /*0870*/  MOV R20, R32 ;  /* 0x0000002000147202 */ /* 0x000fe20000000f00 */
[----:B------:R-:W-:Y:S01]  /*0880*/  FMUL R51, R30, R51 ;  /* 0x000000331e337220 */ /* 0x000fe20000400000 */
[----:B------:R-:W-:-:S04]  /*0890*/  FFMA R21, R46, R23, R21 ;  /* 0x000000172e157223 */ /* 0x000fc80000000015 */
[----:B------:R-:W-:Y:S01]  /*08a0*/  FFMA R38, R54, R51, R21 ;  /* 0x0000003336267223 */ /* 0x000fe20000000015 */
[----:B------:R-:W-:-:S04]  /*08b0*/  IMAD.MOV.U32 R21, RZ, RZ, R7 ;  /* 0x000000ffff157224 */ /* 0x000fc800078e0007 */
[----:B------:R-:W0:Y:S04]  /*08c0*/  SHFL.BFLY PT, R55, R38, 0x10, 0x1f ;  /* 0x0e001f0026377f89 */ /* 0x000e2800000e0000 */
[----:B------:R1:W2:Y:S01]  /*08d0*/  LDG.E R53, [R20.64] ;  /* 0x0000000414357981 */ /* 0x0002a2000c1e1900 */
[----:B------:R-:W-:-:S03]  /*08e0*/  IADD3 R5, R5, -0x1, RZ ;  /* 0xffffffff05057810 */ /* 0x000fc60007ffe0ff */
[----:B------:R-:W-:Y:S01]  /*08f0*/  BAR.SYNC.DEFER_BLOCKING 0x0 ;  /* 0x0000000000007b1d */ /* 0x000fe20000010000 */
[----:B------:R-:W-:Y:S01]  /*0900*/  ISETP.NE.AND P4, PT, R5, RZ, PT ;  /* 0x000000ff0500720c */ /* 0x000fe20003f85270 */
[----:B0-----:R-:W-:-:S05]  /*0910*/  FADD R55, R38, R55 ;  /* 0x0000003726377221 */ /* 0x001fca0000000000 */
[----:B------:R-:W0:Y:S02]  /*0920*/  SHFL.BFLY PT, R48, R55, 0x8, 0x1f ;  /* 0x0d001f0037307f89 */ /* 0x000e2400000e0000 */
[----:B0-----:R-:W-:-:S05]  /*0930*/  FADD R48, R55, R48 ;  /* 0x0000003037307221 */ /* 0x001fca0000000000 */
[----:B------:R-:W0:Y:S02]  /*0940*/  SHFL.BFLY PT, R57, R48, 0x4, 0x1f ;  /* 0x0c801f0030397f89 */ /* 0x000e2400000e0000 */
[----:B0-----:R-:W-:-:S05]  /*0950*/  FADD R57, R48, R57 ;  /* 0x0000003930397221 */ /* 0x001fca0000000000 */
[----:B------:R-:W0:Y:S02]  /*0960*/  SHFL.BFLY PT, R58, R57, 0x2, 0x1f ;  /* 0x0c401f00393a7f89 */ /* 0x000e2400000e0000 */
[----:B0-----:R-:W-:-:S05]  /*0970*/  FADD R58, R57, R58 ;  /* 0x0000003a393a7221 */ /* 0x001fca0000000000 */
[----:B------:R-:W0:Y:S02]  /*0980*/  SHFL.BFLY PT, R59, R58, 0x1, 0x1f ;  /* 0x0c201f003a3b7f89 */ /* 0x000e2400000e0000 */
[----:B0-----:R-:W-:-:S05]  /*0990*/  FADD R59, R58, R59 ;  /* 0x0000003b3a3b7221 */ /* 0x001fca0000000000 */
[----:B------:R-:W-:Y:S04]  /*09a0*/  @!P3 STS [R26], R59 ;  /* 0x0000003b1a00b388 */ /* 0x000fe80000000800 */
[----:B------:R-:W-:Y:S01]  /*09b0*/  BAR.SYNC.DEFER_BLOCKING 0x0 ;  /* 0x0000000000007b1d */ /* 0x000fe20000010000 */
[----:B------:R-:W-:-:S04]  /*09c0*/  IADD3 R32, P3, R32, 0x4, RZ ;  /* 0x0000000420207810 */ /* 0x000fc80007f7e0ff */
[----:B------:R-:W-:Y:S01]  /*09d0*/  IADD3.X R7, RZ, R7, RZ, P3, !PT ;  /* 0x00000007ff077210 */ /* 0x000fe20001ffe4ff */
[----:B------:R-:W1:Y:S04]  /*09e0*/  @!P2 LDS R2, [R3.X4] ;  /* 0x000000000302a984 */ /* 0x000e680000004800 */
[----:B-1----:R-:W0:Y:S02]  /*09f0*/  SHFL.BFLY PT, R21, R2, 0x4, 0x1f ;  /* 0x0c801f0002157f89 */ /* 0x002e2400000e0000 */
[----:B0-----:R-:W-:-:S05]  /*0a00*/  FADD R21, R2, R21 ;  /* 0x0000001502157221 */ /* 0x001fca0000000000 */
[----:B------:R-:W0:Y:S02]  /*0a10*/  SHFL.BFLY PT, R20, R21, 0x2, 0x1f ;  /* 0x0c401f0015147f89 */ /* 0x000e2400000e0000 */
[----:B0-----:R-:W-:Y:S01]  /*0a20*/  FADD R20, R21, R20 ;  /* 0x0000001415147221 */ /* 0x001fe20000000000 */
[----:B------:R-:W-:-:S04]  /*0a30*/  MOV R21, R39 ;  /* 0x0000002700157202 */ /* 0x000fc80000000f00 */
[----:B------:R-:W0:Y:S02]  /*0a40*/  SHFL.BFLY PT, R55, R20, 0x1, 0x1f ;  /* 0x0c201f0014377f89 */ /* 0x000e2400000e0000 */
[----:B0-----:R-:W-:Y:S01]  /*0a50*/  FADD R58, R20, R55 ;  /* 0x00000037143a7221 */ /* 0x001fe20000000000 */
[----:B------:R-:W-:Y:S02]  /*0a60*/  MOV R55, 0x2 ;  /* 0x0000000200377802 */ /* 0x000fe40000000f00 */
[----:B------:R-:W-:Y:S02]  /*0a70*/  MOV R20, R0 ;  /* 0x0000000000147202 */ /* 0x000fe40000000f00 */
[----:B------:R0:W-:Y:S01]  /*0a80*/  @P0 STS [R3.X4], R58 ;  /* 0x0000003a03000388 */ /* 0x0001e20000004800 */
[----:B------:R-:W-:-:S03]  /*0a90*/  IMAD.WIDE R36, R55, c[0x0][0x188], R36 ;  /* 0x0000620037247a25 */ /* 0x000fc600078e0224 */
[----:B------:R-:W-:Y:S01]  /*0aa0*/  BAR.SYNC.DEFER_BLOCKING 0x0 ;  /* 0x0000000000007b1d */ /* 0x000fe20000010000 */
[----:B------:R-:W-:Y:S01]  /*0ab0*/  IMAD.WIDE R38, R55, c[0x0][0x178], R20 ;  /* 0x00005e0037267a25 */ /* 0x000fe200078e0214 */
[----:B--2---:R-:W-:-:S03]  /*0ac0*/  FMUL R60, R53, R54 ;  /* 0x00000036353c7220 */ /* 0x004fc60000400000 */
[----:B------:R-:W-:Y:S01]  /*0ad0*/  IMAD.WIDE R34, R55, c[0x0][0x168], R34 ;  /* 0x00005a0037227a25 */ /* 0x000fe200078e0222 */
[C---:B------:R-:W-:Y:S01]  /*0ae0*/  FMUL R55, R53.reuse, R52 ;  /* 0x0000003435377220 */ /* 0x040fe20000400000 */
[----:B0-----:R-:W-:Y:S02]  /*0af0*/  FMUL R58, R6, R53 ;  /* 0x00000035063a7220 */ /* 0x001fe40000400000 */
[----:B------:R-:W-:Y:S01]  /*0b00*/  IMAD.MOV.U32 R0, RZ, RZ, R38 ;  /* 0x000000ffff007224 */ /* 0x000fe200078e0026 */
[C---:B------:R-:W-:Y:S01]  /*0b10*/  FMUL R38, R53.reuse, R43 ;  /* 0x0000002b35267220 */ /* 0x040fe20000400000 */
[----:B------:R-:W-:-:S04]  /*0b20*/  FMUL R57, R53, R58 ;  /* 0x0000003a35397220 */ /* 0x000fc80000400000 */
[----:B------:R-:W-:Y:S01]  /*0b30*/  F2FP.BF16.F32.PACK_AB R38, R55, R38 ;  /* 0x000000263726723e */ /* 0x000fe200000010ff */
[----:B------:R-:W-:-:S04]  /*0b40*/  FMUL R55, R53, R46 ;  /* 0x0000002e35377220 */ /* 0x000fc80000400000 */
[----:B------:R-:W-:Y:S01]  /*0b50*/  HFMA2.BF16_V2 R18, R18, R38, -RZ.H0_H0 ;  /* 0x0000002612127231 */ /* 0x000fe200003400ff */
[----:B------:R-:W-:Y:S01]  /*0b60*/  F2FP.BF16.F32.PACK_AB R60, R60, R55 ;  /* 0x000000373c3c723e */ /* 0x000fe200000010ff */
[----:B------:R-:W0:Y:S04]  /*0b70*/  LDS R48, [RZ] ;  /* 0x00000000ff307984 */ /* 0x000e280000000800 */
[----:B------:R-:W-:Y:S01]  /*0b80*/  HFMA2.BF16_V2 R38, R19, R60, -RZ.H0_H0 ;  /* 0x0000003c13267231 */ /* 0x000fe200003400ff */
[----:B0-----:R-:W-:-:S04]  /*0b90*/  FMUL R55, R57, R48 ;  /* 0x0000003039377220 */ /* 0x001fc80000400000 */
[-C--:B------:R-:W-:Y:S01]  /*0ba0*/  FMUL R48, R49, R55.reuse ;  /* 0x0000003731307220 */ /* 0x080fe20000400000 */
[-C--:B------:R-:W-:Y:S01]  /*0bb0*/  FMUL R58, R22, R55.reuse ;  /* 0x00000037163a7220 */ /* 0x080fe20000400000 */
[-C--:B------:R-:W-:Y:S01]  /*0bc0*/  FMUL R46, R46, R55.reuse ;  /* 0x000000372e2e7220 */ /* 0x080fe20000400000 */
[-C--:B------:R-:W-:Y:S01]  /*0bd0*/  FMUL R52, R52, R55.reuse ;  /* 0x0000003734347220 */ /* 0x080fe20000400000 */
[C---:B------:R-:W-:Y:S01]  /*0be0*/  FMUL R48, R53.reuse, R48 ;  /* 0x0000003035307220 */ /* 0x040fe20000400000 */
[C---:B------:R-:W-:Y:S01]  /*0bf0*/  FMUL R58, R53.reuse, R58 ;  /* 0x0000003a353a7220 */ /* 0x040fe20000400000 */
[C---:B------:R-:W-:Y:S01]  /*0c00*/  FMUL R46, R53.reuse, R46 ;  /* 0x0000002e352e7220 */ /* 0x040fe20000400000 */
[C---:B------:R-:W-:Y:S01]  /*0c10*/  FMUL R52, R53.reuse, R52 ;  /* 0x0000003435347220 */ /* 0x040fe20000400000 */
[----:B------:R-:W-:Y:S01]  /*0c20*/  FFMA R44, R53, R44, R48 ;  /* 0x0000002c352c7223 */ /* 0x000fe20000000030 */
[----:B------:R-:W-:Y:S01]  /*0c30*/  FMUL R48, R43, R55 ;  /* 0x000000372b307220 */ /* 0x000fe20000400000 */
[C---:B------:R-:W-:Y:S01]  /*0c40*/  FFMA R47, R53.reuse, R47, R58 ;  /* 0x0000002f352f7223 */ /* 0x040fe2000000003a */
[----:B------:R-:W-:Y:S01]  /*0c50*/  FMUL R58, R50, R55 ;  /* 0x00000037323a7220 */ /* 0x000fe20000400000 */
[C---:B------:R-:W-:Y:S01]  /*0c60*/  FMUL R49, R53.reuse, R49 ;  /* 0x0000003135317220 */ /* 0x040fe20000400000 */
[C---:B------:R-:W-:Y:S01]  /*0c70*/  FMUL R19, R53.reuse, R48 ;  /* 0x0000003035137220 */ /* 0x040fe20000400000 */
[C---:B------:R-:W-:Y:S01]  /*0c80*/  FMUL R22, R53.reuse, R22 ;  /* 0x0000001635167220 */ /* 0x040fe20000400000 */
[C---:B------:R-:W-:Y:S01]  /*0c90*/  FMUL R60, R53.reuse, R58 ;  /* 0x0000003a353c7220 */ /* 0x040fe20000400000 */
[----:B------:R-:W-:Y:S01]  /*0ca0*/  FMUL R58, R56, R55 ;  /* 0x00000037383a7220 */ /* 0x000fe20000400000 */
[C---:B------:R-:W-:Y:S01]  /*0cb0*/  FFMA R42, R53.reuse, R42, R19 ;  /* 0x0000002a352a7223 */ /* 0x040fe20000000013 */
[C---:B------:R-:W-:Y:S01]  /*0cc0*/  FFMA R19, R53.reuse, R23, R46 ;  /* 0x0000001735137223 */ /* 0x040fe2000000002e */
[C---:B------:R-:W-:Y:S01]  /*0cd0*/  FMUL R50, R53.reuse, R50 ;  /* 0x0000003235327220 */ /* 0x040fe20000400000 */
[C---:B------:R-:W-:Y:S01]  /*0ce0*/  FMUL R23, R53.reuse, R56 ;  /* 0x0000003835177220 */ /* 0x040fe20000400000 */
[----:B------:R-:W-:Y:S01]  /*0cf0*/  FMUL R54, R54, R55 ;  /* 0x0000003736367220 */ /* 0x000fe20000400000 */
[C---:B------:R-:W-:Y:S01]  /*0d00*/  FMUL R58, R53.reuse, R58 ;  /* 0x0000003a353a7220 */ /* 0x040fe20000400000 */
[C---:B------:R-:W-:Y:S01]  /*0d10*/  FFMA R41, R53.reuse, R41, R52 ;  /* 0x0000002935297223 */ /* 0x040fe20000000034 */
[----:B------:R-:W-:Y:S01]  /*0d20*/  F2FP.BF16.F32.PACK_AB R22, R22, R49 ;  /* 0x000000311616723e */ /* 0x000fe200000010ff */
[C---:B------:R-:W-:Y:S01]  /*0d30*/  FMUL R54, R53.reuse, R54 ;  /* 0x0000003635367220 */ /* 0x040fe20000400000 */
[----:B------:R-:W-:Y:S01]  /*0d40*/  FFMA R48, R53, R45, R58 ;  /* 0x0000002d35307223 */ /* 0x000fe2000000003a */
[----:B------:R-:W-:Y:S01]  /*0d50*/  F2FP.BF16.F32.PACK_AB R23, R23, R50 ;  /* 0x000000321717723e */ /* 0x000fe200000010ff */
[C---:B------:R-:W-:Y:S01]  /*0d60*/  FFMA R17, R53.reuse, R17, R60 ;  /* 0x0000001135117223 */ /* 0x040fe2000000003c */
[C---:B------:R-:W-:Y:S01]  /*0d70*/  PRMT R43, R18.reuse, 0x7610, R43 ;  /* 0x00007610122b7816 */ /* 0x040fe2000000002b */
[----:B------:R-:W-:Y:S01]  /*0d80*/  FFMA R54, R53, R51, R54 ;  /* 0x0000003335367223 */ /* 0x000fe20000000036 */
[----:B------:R-:W-:Y:S01]  /*0d90*/  PRMT R45, R18, 0x7632, R45 ;  /* 0x00007632122d7816 */ /* 0x000fe2000000002d */
[----:B------:R-:W-:Y:S01]  /*0da0*/  HFMA2.BF16_V2 R46, R16, R22, -RZ.H0_H0 ;  /* 0x00000016102e7231 */ /* 0x000fe200003400ff */
[----:B------:R-:W-:Y:S01]  /*0db0*/  F2FP.BF16.F32.PACK_AB R18, R41, R42 ;  /* 0x0000002a2912723e */ /* 0x000fe200000010ff */
[----:B------:R-:W-:Y:S01]  /*0dc0*/  HFMA2.BF16_V2 R23, R40, R23, -RZ.H0_H0 ;  /* 0x0000001728177231 */ /* 0x000fe200003400ff */
[----:B------:R-:W-:-:S02]  /*0dd0*/  SHF.L.U32 R41, R38, 0x10, RZ ;  /* 0x0000001026297819 */ /* 0x000fc400000006ff */
[----:B------:R-:W-:Y:S02]  /*0de0*/  SHF.L.U32 R22, R43, 0x10, RZ ;  /* 0x000000102b167819 */ /* 0x000fe400000006ff */
[----:B------:R-:W-:Y:S01]  /*0df0*/  F2FP.BF16.F32.PACK_AB R16, R47, R44 ;  /* 0x0000002c2f10723e */ /* 0x000fe200000010ff */
[----:B------:R-:W-:Y:S01]  /*0e00*/  FADD R12, R41, R12 ;  /* 0x0000000c290c7221 */ /* 0x000fe20000000000 */
[----:B------:R-:W-:Y:S01]  /*0e10*/  F2FP.BF16.F32.PACK_AB R17, R48, R17 ;  /* 0x000000113011723e */ /* 0x000fe200000010ff */
[----:B------:R-:W-:Y:S01]  /*0e20*/  FADD R33, R22, R33 ;  /* 0x0000002116217221 */ /* 0x000fe20000000000 */
[----:B------:R-:W-:Y:S02]  /*0e30*/  F2FP.BF16.F32.PACK_AB R19, R54, R19 ;  /* 0x000000133613723e */ /* 0x000fe400000010ff */
[----:B------:R-:W-:Y:S02]  /*0e40*/  PRMT R41, R38, 0x7632, R41 ;  /* 0x0000763226297816 */ /* 0x000fe40000000029 */
[----:B------:R-:W-:Y:S01]  /*0e50*/  SHF.L.U32 R42, R45, 0x10, RZ ;  /* 0x000000102d2a7819 */ /* 0x000fe200000006ff */
[----:B------:R0:W-:Y:S01]  /*0e60*/  @!P1 STG.E.128 [R20.64], R16 ;  /* 0x0000001014009986 */ /* 0x0001e2000c101d04 */
[----:B------:R-:W-:-:S02]  /*0e70*/  PRMT R40, R23, 0x7632, R40 ;  /* 0x0000763217287816 */ /* 0x000fc40000000028 */
[----:B------:R-:W-:Y:S01]  /*0e80*/  PRMT R38, R23, 0x7610, R38 ;  /* 0x0000761017267816 */ /* 0x000fe20000000026 */
[----:B------:R-:W-:Y:S01]  /*0e90*/  FADD R11, R42, R11 ;  /* 0x0000000b2a0b7221 */ /* 0x000fe20000000000 */
[C---:B------:R-:W-:Y:S01]  /*0ea0*/  PRMT R23, R46.reuse, 0x7632, R23 ;  /* 0x000076322e177816 */ /* 0x040fe20000000017 */
[----:B------:R-:W-:Y:S01]  /*0eb0*/  IMAD.U32 R42, R41, 0x10000, RZ ;  /* 0x00010000292a7824 */ /* 0x000fe200078e00ff */
[----:B------:R-:W-:Y:S02]  /*0ec0*/  PRMT R22, R46, 0x7610, R22 ;  /* 0x000076102e167816 */ /* 0x000fe40000000016 */
[----:B------:R-:W-:Y:S01]  /*0ed0*/  SHF.L.U32 R40, R40, 0x10, RZ ;  /* 0x0000001028287819 */ /* 0x000fe200000006ff */
[----:B------:R-:W-:-:S04]  /*0ee0*/  FADD R31, R42, R31 ;  /* 0x0000001f2a1f7221 */ /* 0x000fc80000000000 */
[----:B------:R-:W-:Y:S01]  /*0ef0*/  FADD R13, R40, R13 ;  /* 0x0000000d280d7221 */ /* 0x000fe20000000000 */
[----:B0-----:R-:W-:Y:S01]  /*0f00*/  SHF.L.U32 R19, R38, 0x10, RZ ;  /* 0x0000001026137819 */ /* 0x001fe200000006ff */
[----:B------:R-:W-:Y:S01]  /*0f10*/  IMAD.U32 R17, R22, 0x10000, RZ ;  /* 0x0001000016117824 */ /* 0x000fe200078e00ff */
[----:B------:R-:W-:-:S03]  /*0f20*/  SHF.L.U32 R16, R23, 0x10, RZ ;  /* 0x0000001017107819 */ /* 0x000fc600000006ff */
[----:B------:R-:W-:Y:S01]  /*0f30*/  FADD R10, R19, R10 ;  /* 0x0000000a130a7221 */ /* 0x000fe20000000000 */
[----:B------:R-:W-:Y:S01]  /*0f40*/  FADD R8, R17, R8 ;  /* 0x0000000811087221 */ /* 0x000fe20000000000 */
[----:B------:R-:W-:Y:S01]  /*0f50*/  FADD R9, R16, R9 ;  /* 0x0000000910097221 */ /* 0x000fe20000000000 */
[----:B------:R-:W-:Y:S05]  /*0f60*/  @P4 BRA `(.L_x_1) ;  /* 0xfffff5c000004947 */ /* 0x000fea000383ffff */
[----:B------:R-:W-:Y:S01]  /*0f70*/  MOV R16, R8 ;  /* 0x0000000800107202 */ /* 0x000fe20000000f00 */
[----:B------:R-:W-:Y:S01]  /*0f80*/  IMAD.MOV.U32 R18, RZ, RZ, R10 ;  /* 0x000000ffff127224 */ /* 0x000fe200078e000a */
[----:B------:R-:W-:Y:S01]  /*0f90*/  MOV R17, R9 ;  /* 0x0000000900117202 */ /* 0x000fe20000000f00 */
[----:B------:R-:W-:Y:S01]  /*0fa0*/  IMAD.MOV.U32 R30, RZ, RZ, R12 ;  /* 0x000000ffff1e7224 */ /* 0x000fe200078e000c */
[----:B------:R-:W-:Y:S02]  /*0fb0*/  MOV R19, R13 ;  /* 0x0000000d00137202 */ /* 0x000fe40000000f00 */
[----:B------:R-:W-:Y:S02]  /*0fc0*/  MOV R28, R33 ;  /* 0x00000021001c7202 */ /* 0x000fe40000000f00 */
[----:B------:R-:W-:-:S02]  /*0fd0*/  MOV R29, R11 ;  /* 0x0000000b001d7202 */ /* 0x000fc40000000f00 */
.L_x_0:
[----:B------:R-:W0:Y:S01]  /*0fe0*/  S2R R0, SR_TID.X ;  /* 0x0000000000007919 */ /* 0x000e220000002100 */
[----:B------:R-:W-:-:S03]  /*0ff0*/  MOV R3, 0x4 ;  /* 0x0000000400037802 */ /* 0x000fc60000000f00 */
[----:B------:R-:W-:Y:S01]  /*1000*/  BAR.SYNC.DEFER_BLOCKING 0x0 ;  /* 0x0000000000007b1d */ /* 0x000fe20000010000 */
[C---:B0-----:R-:W-:Y:S02]  /*1010*/  SHF.L.U32 R2, R0.reuse, 0x3, RZ ;  /* 0x0000000300027819 */ /* 0x041fe400000006ff */
[----:B------:R-:W-:Y:S02]  /*1020*/  SHF.L.U32 R5, R0, 0x2, RZ ;  /* 0x0000000200057819 */ /* 0x000fe400000006ff */
[----:B------:R-:W-:Y:S01]  /*1030*/  LOP3.LUT R6, R2, 0x7f8, RZ, 0xc0, !PT ;  /* 0x000007f802067812 */ /* 0x000fe200078ec0ff */
[----:B------:R-:W-:Y:S01]  /*1040*/  IMAD R2, R4, c[0x0][0x1a8], RZ ;  /* 0x00006a0004027a24 */ /* 0x000fe200078e02ff */
[----:B------:R-:W-:-:S03]  /*1050*/  LOP3.LUT R5, R5, 0x3fc, RZ, 0xc0, !PT ;  /* 0x000003fc05057812 */ /* 0x000fc600078ec0ff */
[----:B------:R-:W-:Y:S01]  /*1060*/  STS.128 [R6.X4], R16 ;  /* 0x0000001006007388 */ /* 0x000fe20000004c00 */
[C---:B------:R-:W-:Y:S01]  /*1070*/  LOP3.LUT R0, R5.reuse, 0x400, RZ, 0xfc, !PT ;  /* 0x0000040005007812 */ /* 0x040fe200078efcff */
[----:B------:R-:W-:Y:S01]  /*1080*/  IMAD.WIDE R2, R2, R3, c[0x0][0x1a0] ;  /* 0x0000680002027625 */ /* 0x000fe200078e0203 */
[C---:B------:R-:W-:Y:S01]  /*1090*/  ISETP.GE.AND P0, PT, R5.reuse, c[0x0][0x1b0], PT ;  /* 0x00006c0005007a0c */ /* 0x040fe20003f06270 */
[----:B------:R-:W-:Y:S04]  /*10a0*/  STS.128 [R6.X4+0x10], R28 ;  /* 0x0000101c06007388 */ /* 0x000fe80000004c00 */
[----:B------:R-:W-:Y:S01]  /*10b0*/  BAR.SYNC.DEFER_BLOCKING 0x0 ;  /* 0x0000000000007b1d */ /* 0x000fe20000010000 */
[----:B------:R-:W-:Y:S01]  /*10c0*/  ISETP.GE.AND P1, PT, R0, c[0x0][0x1b0], PT ;  /* 0x00006c0000007a0c */ /* 0x000fe20003f26270 */
[----:B------:R-:W-:-:S04]  /*10d0*/  IMAD.WIDE.U32 R2, R5, 0x4, R2 ;  /* 0x0000000405027825 */ /* 0x000fc800078e0002 */
[----:B------:R-:W0:Y:S04]  /*10e0*/  LDS.128 R8, [R5.X4] ;  /* 0x0000000005087984 */ /* 0x000e280000004c00 */
[----:B0-----:R0:W-:Y:S04]  /*10f0*/  @!P0 STG.E.128 [R2.64], R8 ;  /* 0x0000000802008986 */ /* 0x0011e8000c101d04 */
[----:B------:R-:W-:Y:S05]  /*1100*/  @P1 EXIT ;  /* 0x000000000000194d */ /* 0x000fea0003800000 */
[----:B------:R-:W1:Y:S04]  /*1110*/  LDS.128 R4, [R5.X4+0x1000] ;  /* 0x0010000005047984 */ /* 0x000e680000004c00 */
[----:B-1----:R-:W-:Y:S01]  /*1120*/  STG.E.128 [R2.64+0x1000], R4 ;  /* 0x0010000402007986 */ /* 0x002fe2000c101d04 */
[----:B------:R-:W-:Y:S05]  /*1130*/  EXIT ;  /* 0x000000000000794d */ /* 0x000fea0003800000 */
.L_x_2:
[----:B------:R-:W-:-:S00]  /*1140*/  BRA `(.L_x_2) ;  /* 0xfffffff000007947 */ /* 0x000fc0000383ffff */
[----:B------:R-:W-:-:S00]  /*1150*/  NOP ;  /* 0x0000000000007918 */ /* 0x000fc00000000000 */
        /* <DEDUP_REMOVED lines=10> */
.L_x_3:


//--------------------- .nv.shared._rms_norm_backward_kernel --------------------------
	.section	.nv.shared._rms_norm_backward_kernel,"aw",@nobits
	.sectionflags	@""
	.align	16
